	.headerflags	@"EF_CUDA_TEXMODE_UNIFIED EF_CUDA_64BIT_ADDRESS EF_CUDA_ACCELERATORS EF_CUDA_SM90 EF_CUDA_VIRTUAL_SM(EF_CUDA_SM90)"
	.elftype	@"ET_EXEC"


//--------------------- .nv.info                  --------------------------
	.section	.nv.info,"",@"SHT_CUDA_INFO"
	.align	4


	//----- nvinfo : EIATTR_REGCOUNT
	.align		4
        /*0000*/ 	.byte	0x04, 0x2f
        /*0002*/ 	.short	(.L_3 - .L_2)
	.align		4
.L_2:
        /*0004*/ 	.word	index@(triton_poi_fused__native_batch_norm_legit_no_training_76)
        /*0008*/ 	.word	0x00000012


	//----- nvinfo : EIATTR_MIN_STACK_SIZE
	.align		4
.L_3:
        /*000c*/ 	.byte	0x04, 0x12
        /*000e*/ 	.short	(.L_5 - .L_4)
	.align		4
.L_4:
        /*0010*/ 	.word	index@(triton_poi_fused__native_batch_norm_legit_no_training_76)
        /*0014*/ 	.word	0x00000000


	//----- nvinfo : EIATTR_FRAME_SIZE
	.align		4
.L_5:
        /*0018*/ 	.byte	0x04, 0x11
        /*001a*/ 	.short	(.L_7 - .L_6)
	.align		4
.L_6:
        /*001c*/ 	.word	index@(triton_poi_fused__native_batch_norm_legit_no_training_76)
        /*0020*/ 	.word	0x00000000


	//----- nvinfo : EIATTR_MIN_STACK_SIZE
	.align		4
.L_7:
        /*0024*/ 	.byte	0x04, 0x12
        /*0026*/ 	.short	(.L_9 - .L_8)
	.align		4
.L_8:
        /*0028*/ 	.word	index@(triton_poi_fused__native_batch_norm_legit_no_training_76)
        /*002c*/ 	.word	0x00000000
.L_9:


//--------------------- .nv.info.triton_poi_fused__native_batch_norm_legit_no_training_76 --------------------------
	.section	.nv.info.triton_poi_fused__native_batch_norm_legit_no_training_76,"",@"SHT_CUDA_INFO"
	.sectionflags	@""
	.align	4


	//----- nvinfo : EIATTR_CUDA_API_VERSION
	.align		4
        /*0000*/ 	.byte	0x04, 0x37
        /*0002*/ 	.short	(.L_11 - .L_10)
.L_10:
        /*0004*/ 	.word	0x0000007c


	//----- nvinfo : EIATTR_KPARAM_INFO
	.align		4
.L_11:
        /*0008*/ 	.byte	0x04, 0x17
        /*000a*/ 	.short	(.L_13 - .L_12)
.L_12:
        /*000c*/ 	.word	0x00000000
        /*0010*/ 	.short	0x0006
        /*0012*/ 	.short	0x0030
        /*0014*/ 	.byte	0x00, 0xf0, 0x11, 0x00


	//----- nvinfo : EIATTR_KPARAM_INFO
	.align		4
.L_13:
        /*0018*/ 	.byte	0x04, 0x17
        /*001a*/ 	.short	(.L_15 - .L_14)
.L_14:
        /*001c*/ 	.word	0x00000000
        /*0020*/ 	.short	0x0005
        /*0022*/ 	.short	0x0028
        /*0024*/ 	.byte	0x00, 0xf4, 0x21, 0x00


	//----- nvinfo : EIATTR_KPARAM_INFO
	.align		4
.L_15:
        /*0028*/ 	.byte	0x04, 0x17
        /*002a*/ 	.short	(.L_17 - .L_16)
.L_16:
        /*002c*/ 	.word	0x00000000
        /*0030*/ 	.short	0x0004
        /*0032*/ 	.short	0x0020
        /*0034*/ 	.byte	0x00, 0xf4, 0x21, 0x00


	//----- nvinfo : EIATTR_KPARAM_INFO
	.align		4
.L_17:
        /*0038*/ 	.byte	0x04, 0x17
        /*003a*/ 	.short	(.L_19 - .L_18)
.L_18:
        /*003c*/ 	.word	0x00000000
        /*0040*/ 	.short	0x0003
        /*0042*/ 	.short	0x0018
        /*0044*/ 	.byte	0x00, 0xf4, 0x21, 0x00


	//----- nvinfo : EIATTR_KPARAM_INFO
	.align		4
.L_19:
        /*0048*/ 	.byte	0x04, 0x17
        /*004a*/ 	.short	(.L_21 - .L_20)
.L_20:
        /*004c*/ 	.word	0x00000000
        /*0050*/ 	.short	0x0002
        /*0052*/ 	.short	0x0010
        /*0054*/ 	.byte	0x00, 0xf4, 0x21, 0x00


	//----- nvinfo : EIATTR_KPARAM_INFO
	.align		4
.L_21:
        /*0058*/ 	.byte	0x04, 0x17
        /*005a*/ 	.short	(.L_23 - .L_22)
.L_22:
        /*005c*/ 	.word	0x00000000
        /*0060*/ 	.short	0x0001
        /*0062*/ 	.short	0x0008
        /*0064*/ 	.byte	0x00, 0xf4, 0x21, 0x00


	//----- nvinfo : EIATTR_KPARAM_INFO
	.align		4
.L_23:
        /*0068*/ 	.byte	0x04, 0x17
        /*006a*/ 	.short	(.L_25 - .L_24)
.L_24:
        /*006c*/ 	.word	0x00000000
        /*0070*/ 	.short	0x0000
        /*0072*/ 	.short	0x0000
        /*0074*/ 	.byte	0x00, 0xf4, 0x21, 0x00


	//----- nvinfo : EIATTR_SPARSE_MMA_MASK
	.align		4
.L_25:
        /*0078*/ 	.byte	0x03, 0x50
        /*007a*/ 	.short	0x0000


	//----- nvinfo : EIATTR_MAXREG_COUNT
	.align		4
        /*007c*/ 	.byte	0x03, 0x1b
        /*007e*/ 	.short	0x00ff


	//----- nvinfo : EIATTR_EXIT_INSTR_OFFSETS
	.align		4
        /*0080*/ 	.byte	0x04, 0x1c
        /*0082*/ 	.short	(.L_27 - .L_26)


	//   ....[0]....
.L_26:
        /*0084*/ 	.word	0x00000380


	//----- nvinfo : EIATTR_REQNTID
	.align		4
.L_27:
        /*0088*/ 	.byte	0x04, 0x10
        /*008a*/ 	.short	(.L_29 - .L_28)
.L_28:
        /*008c*/ 	.word	0x00000080
        /*0090*/ 	.word	0x00000001
        /*0094*/ 	.word	0x00000001


	//----- nvinfo : EIATTR_CBANK_PARAM_SIZE
	.align		4
.L_29:
        /*0098*/ 	.byte	0x03, 0x19
        /*009a*/ 	.short	0x0034


	//----- nvinfo : EIATTR_PARAM_CBANK
	.align		4
        /*009c*/ 	.byte	0x04, 0x0a
        /*009e*/ 	.short	(.L_31 - .L_30)
	.align		4
.L_30:
        /*00a0*/ 	.word	index@(.nv.constant0.triton_poi_fused__native_batch_norm_legit_no_training_76)
        /*00a4*/ 	.short	0x0210
        /*00a6*/ 	.short	0x0034


	//----- nvinfo : EIATTR_SW_WAR
	.align		4
.L_31:
        /*00a8*/ 	.byte	0x04, 0x36
        /*00aa*/ 	.short	(.L_33 - .L_32)
.L_32:
        /*00ac*/ 	.word	0x00000008
.L_33:


//--------------------- .nv.callgraph             --------------------------
	.section	.nv.callgraph,"",@"SHT_CUDA_CALLGRAPH"
	.align	4
	.sectionentsize	8
	.align		4
        /*0000*/ 	.word	0x00000000
	.align		4
        /*0004*/ 	.word	0xffffffff
	.align		4
        /*0008*/ 	.word	0x00000000
	.align		4
        /*000c*/ 	.word	0xfffffffe
	.align		4
        /*0010*/ 	.word	0x00000000
	.align		4
        /*0014*/ 	.word	0xfffffffd
	.align		4
        /*0018*/ 	.word	0x00000000
	.align		4
        /*001c*/ 	.word	0xfffffffc


//--------------------- .nv.constant4             --------------------------
	.section	.nv.constant4,"a",@progbits
	.align	8
	.align		8
.nv.constant4:
        /*0000*/ 	.dword	_$_str
	.align		8
        /*0008*/ 	.dword	_$_str_$_2


//--------------------- .text.triton_poi_fused__native_batch_norm_legit_no_training_76 --------------------------
	.section	.text.triton_poi_fused__native_batch_norm_legit_no_training_76,"ax",@progbits
	.align	128
        .global         triton_poi_fused__native_batch_norm_legit_no_training_76
        .type           triton_poi_fused__native_batch_norm_legit_no_training_76,@function
        .size           triton_poi_fused__native_batch_norm_legit_no_training_76,(.L_x_1 - triton_poi_fused__native_batch_norm_legit_no_training_76)
        .other          triton_poi_fused__native_batch_norm_legit_no_training_76,@"STO_CUDA_ENTRY STV_DEFAULT"
triton_poi_fused__native_batch_norm_legit_no_training_76:
.text.triton_poi_fused__native_batch_norm_legit_no_training_76:
[----:B------:R-:W-:Y:S01]  /*0000*/  LDC R1, c[0x0][0x28] ;  /* 0x00000a00ff017b82 */ /* 0x000fe20000000800 */
[----:B------:R-:W1:Y:S07]  /*0010*/  S2R R0, SR_TID.X ;  /* 0x0000000000007919 */ /* 0x000e6e0000002100 */
[----:B------:R-:W2:Y:S01]  /*0020*/  LDC.64 R2, c[0x0][0x220] ;  /* 0x00008800ff027b82 */ /* 0x000ea20000000a00 */
[----:B------:R-:W-:Y:S01]  /*0030*/  ULDC.64 UR4, c[0x0][0x208] ;  /* 0x0000820000047ab9 */ /* 0x000fe20000000a00 */
[----:B------:R-:W3:Y:S06]  /*0040*/  S2R R5, SR_CTAID.X ;  /* 0x0000000000057919 */ /* 0x000eec0000002500 */
[----:B------:R-:W4:Y:S08]  /*0050*/  LDC.64 R6, c[0x0][0x218] ;  /* 0x00008600ff067b82 */ /* 0x000f300000000a00 */
[----:B------:R-:W5:Y:S08]  /*0060*/  LDC.64 R8, c[0x0][0x228] ;  /* 0x00008a00ff087b82 */ /* 0x000f700000000a00 */
[----:B------:R-:W5:Y:S01]  /*0070*/  LDC.64 R10, c[0x0][0x230] ;  /* 0x00008c00ff0a7b82 */ /* 0x000f620000000a00 */
[----:B-1----:R-:W-:-:S04]  /*0080*/  SHF.L.U32 R0, R0, 0x1, RZ ;  /* 0x0000000100007819 */ /* 0x002fc800000006ff */
[----:B------:R-:W-:-:S04]  /*0090*/  LOP3.LUT R0, R0, 0xfe, RZ, 0xc0, !PT ;  /* 0x000000fe00007812 */ /* 0x000fc800078ec0ff */
[----:B---3--:R-:W-:-:S05]  /*00a0*/  LEA R0, R5, R0, 0x8 ;  /* 0x0000000005007211 */ /* 0x008fca00078e40ff */
[----:B------:R-:W-:-:S05]  /*00b0*/  IMAD.HI R4, R0, 0x2aaaaaab, RZ ;  /* 0x2aaaaaab00047827 */ /* 0x000fca00078e02ff */
[----:B------:R-:W-:-:S04]  /*00c0*/  SHF.R.U32.HI R5, RZ, 0x1f, R4 ;  /* 0x0000001fff057819 */ /* 0x000fc80000011604 */
[----:B------:R-:W-:-:S05]  /*00d0*/  LEA.HI R5, R4, R5, RZ, 0x19 ;  /* 0x0000000504057211 */ /* 0x000fca00078fc8ff */
[----:B------:R-:W-:Y:S02]  /*00e0*/  IMAD R13, R5, -0x300, R0 ;  /* 0xfffffd00050d7824 */ /* 0x000fe400078e0200 */
[----:B------:R-:W1:Y:S02]  /*00f0*/  LDC.64 R4, c[0x0][0x210] ;  /* 0x00008400ff047b82 */ /* 0x000e640000000a00 */
[----:B--2---:R-:W-:-:S06]  /*0100*/  IMAD.WIDE R2, R13, 0x4, R2 ;  /* 0x000000040d027825 */ /* 0x004fcc00078e0202 */
[----:B------:R-:W2:Y:S01]  /*0110*/  LDG.E.EL.64 R2, desc[UR4][R2.64] ;  /* 0x0000000402027981 */ /* 0x000ea2000c2e1b00 */
[----:B----4-:R-:W-:-:S06]  /*0120*/  IMAD.WIDE R6, R13, 0x4, R6 ;  /* 0x000000040d067825 */ /* 0x010fcc00078e0206 */
[----:B------:R-:W3:Y:S01]  /*0130*/  LDG.E.EL.64 R6, desc[UR4][R6.64] ;  /* 0x0000000406067981 */ /* 0x000ee2000c2e1b00 */
[----:B-1----:R-:W-:-:S06]  /*0140*/  IMAD.WIDE R4, R0, 0x4, R4 ;  /* 0x0000000400047825 */ /* 0x002fcc00078e0204 */
[----:B------:R-:W3:Y:S01]  /*0150*/  LDG.E.64 R4, desc[UR4][R4.64] ;  /* 0x0000000404047981 */ /* 0x000ee2000c1e1b00 */
[----:B-----5:R-:W-:-:S04]  /*0160*/  IMAD.WIDE R8, R13, 0x4, R8 ;  /* 0x000000040d087825 */ /* 0x020fc800078e0208 */
[----:B0-----:R-:W-:Y:S02]  /*0170*/  IMAD.WIDE R10, R13, 0x4, R10 ;  /* 0x000000040d0a7825 */ /* 0x001fe400078e020a */
[----:B------:R-:W4:Y:S04]  /*0180*/  LDG.E.EL.64 R8, desc[UR4][R8.64] ;  /* 0x0000000408087981 */ /* 0x000f28000c2e1b00 */
[----:B------:R-:W4:Y:S01]  /*0190*/  LDG.E.EL.64 R10, desc[UR4][R10.64] ;  /* 0x000000040a0a7981 */ /* 0x000f22000c2e1b00 */
[----:B------:R-:W-:Y:S01]  /*01a0*/  HFMA2.MMA R15, -RZ, RZ, 1.625, 0 ;  /* 0x3e800000ff0f7435 */ /* 0x000fe200000001ff */
[----:B--2---:R-:W-:Y:S01]  /*01b0*/  FADD R2, R2, 9.9999997473787516356e-06 ;  /* 0x3727c5ac02027421 */ /* 0x004fe20000000000 */
[----:B------:R-:W-:-:S03]  /*01c0*/  FADD R12, R3, 9.9999997473787516356e-06 ;  /* 0x3727c5ac030c7421 */ /* 0x000fc60000000000 */
[----:B------:R0:W1:Y:S08]  /*01d0*/  MUFU.SQRT R13, R2 ;  /* 0x00000002000d7308 */ /* 0x0000700000002000 */
[----:B------:R-:W2:Y:S01]  /*01e0*/  MUFU.SQRT R14, R12 ;  /* 0x0000000c000e7308 */ /* 0x000ea20000002000 */
[----:B0-----:R-:W0:Y:S01]  /*01f0*/  LDC.64 R2, c[0x0][0x238] ;  /* 0x00008e00ff027b82 */ /* 0x001e220000000a00 */
[----:B-1----:R-:W-:-:S02]  /*0200*/  FSETP.GT.AND P0, PT, R13, 8.50705917302346158658e+37, PT ;  /* 0x7e8000000d00780b */ /* 0x002fc40003f04000 */
[----:B------:R-:W-:Y:S02]  /*0210*/  FSETP.GEU.AND P2, PT, R13, 1.175494350822287508e-38, PT ;  /* 0x008000000d00780b */ /* 0x000fe40003f4e000 */
[C---:B--2---:R-:W-:Y:S02]  /*0220*/  FSETP.GT.AND P1, PT, R14.reuse, 8.50705917302346158658e+37, PT ;  /* 0x7e8000000e00780b */ /* 0x044fe40003f24000 */
[----:B------:R-:W-:-:S07]  /*0230*/  FSETP.GEU.AND P3, PT, R14, 1.175494350822287508e-38, PT ;  /* 0x008000000e00780b */ /* 0x000fce0003f6e000 */
[----:B------:R-:W-:-:S04]  /*0240*/  @P0 FMUL R13, R13, 0.25 ;  /* 0x3e8000000d0d0820 */ /* 0x000fc80000400000 */
[----:B------:R-:W-:Y:S01]  /*0250*/  @!P2 FMUL R13, R13, 16777216 ;  /* 0x4b8000000d0da820 */ /* 0x000fe20000400000 */
[----:B------:R-:W-:-:S04]  /*0260*/  @P1 FMUL R14, R14, 0.25 ;  /* 0x3e8000000e0e1820 */ /* 0x000fc80000400000 */
[----:B------:R-:W-:Y:S01]  /*0270*/  @!P3 FMUL R14, R14, 16777216 ;  /* 0x4b8000000e0eb820 */ /* 0x000fe20000400000 */
[----:B------:R-:W1:Y:S01]  /*0280*/  MUFU.RCP R13, R13 ;  /* 0x0000000d000d7308 */ /* 0x000e620000001000 */
[----:B------:R-:W-:-:S07]  /*0290*/  FSEL R12, R15, 1, P0 ;  /* 0x3f8000000f0c7808 */ /* 0x000fce0000000000 */
[----:B------:R-:W2:Y:S01]  /*02a0*/  MUFU.RCP R14, R14 ;  /* 0x0000000e000e7308 */ /* 0x000ea20000001000 */
[----:B------:R-:W-:Y:S01]  /*02b0*/  FSEL R15, R15, 1, P1 ;  /* 0x3f8000000f0f7808 */ /* 0x000fe20000800000 */
[----:B------:R-:W-:Y:S01]  /*02c0*/  @!P2 FMUL R12, R12, 16777216 ;  /* 0x4b8000000c0ca820 */ /* 0x000fe20000400000 */
[----:B---3--:R-:W-:-:S03]  /*02d0*/  FADD R4, R4, -R6 ;  /* 0x8000000604047221 */ /* 0x008fc60000000000 */
[----:B------:R-:W-:Y:S01]  /*02e0*/  @!P3 FMUL R15, R15, 16777216 ;  /* 0x4b8000000f0fb820 */ /* 0x000fe20000400000 */
[----:B------:R-:W-:Y:S01]  /*02f0*/  FADD R5, R5, -R7 ;  /* 0x8000000705057221 */ /* 0x000fe20000000000 */
[----:B-1----:R-:W-:Y:S02]  /*0300*/  FMUL R13, R13, R12 ;  /* 0x0000000c0d0d7220 */ /* 0x002fe40000400000 */
[----:B--2---:R-:W-:Y:S02]  /*0310*/  FMUL R6, R14, R15 ;  /* 0x0000000f0e067220 */ /* 0x004fe40000400000 */
[----:B------:R-:W-:Y:S02]  /*0320*/  FMUL R13, R4, R13 ;  /* 0x0000000d040d7220 */ /* 0x000fe40000400000 */
[----:B------:R-:W-:Y:S01]  /*0330*/  FMUL R6, R5, R6 ;  /* 0x0000000605067220 */ /* 0x000fe20000400000 */
[----:B0-----:R-:W-:-:S04]  /*0340*/  IMAD.WIDE R2, R0, 0x4, R2 ;  /* 0x0000000400027825 */ /* 0x001fc800078e0202 */
[----:B----4-:R-:W-:Y:S01]  /*0350*/  FFMA R8, R8, R13, R10 ;  /* 0x0000000d08087223 */ /* 0x010fe2000000000a */
[----:B------:R-:W-:-:S05]  /*0360*/  FFMA R9, R9, R6, R11 ;  /* 0x0000000609097223 */ /* 0x000fca000000000b */
[----:B------:R-:W-:Y:S01]  /*0370*/  STG.E.64 desc[UR4][R2.64], R8 ;  /* 0x0000000802007986 */ /* 0x000fe2000c101b04 */
[----:B------:R-:W-:Y:S05]  /*0380*/  EXIT ;  /* 0x000000000000794d */ /* 0x000fea0003800000 */
.L_x_0:
[----:B------:R-:W-:-:S00]  /*0390*/  BRA `(.L_x_0) ;  /* 0xfffffffc00fc7947 */ /* 0x000fc0000383ffff */
[----:B------:R-:W-:-:S00]  /*03a0*/  NOP ;  /* 0x0000000000007918 */ /* 0x000fc00000000000 */
        /* <DEDUP_REMOVED lines=13> */
.L_x_1:


//--------------------- .nv.global.init           --------------------------
	.section	.nv.global.init,"aw",@progbits
.nv.global.init:
	.type		_$_str,@object
	.size		_$_str,(_$_str_$_2 - _$_str)
_$_str:
        /*0000*/ 	.byte	0x5f, 0x5f, 0x43, 0x55, 0x44, 0x41, 0x5f, 0x46, 0x54, 0x5a, 0x00
	.type		_$_str_$_2,@object
	.size		_$_str_$_2,(.L_1 - _$_str_$_2)
_$_str_$_2:
        /*000b*/ 	.byte	0x5f, 0x5f, 0x43, 0x55, 0x44, 0x41, 0x5f, 0x50, 0x52, 0x45, 0x43, 0x5f, 0x53, 0x51, 0x52, 0x54
        /*001b*/ 	.byte	0x00
.L_1:


//--------------------- .nv.constant0.triton_poi_fused__native_batch_norm_legit_no_training_76 --------------------------
	.section	.nv.constant0.triton_poi_fused__native_batch_norm_legit_no_training_76,"a",@progbits
	.sectionflags	@""
	.align	4
.nv.constant0.triton_poi_fused__native_batch_norm_legit_no_training_76:
	.zero		580
